//
// Generated by NVIDIA NVVM Compiler
//
// Compiler Build ID: CL-36424714
// Cuda compilation tools, release 13.0, V13.0.88
// Based on NVVM 20.0.0
//

.version 9.0
.target sm_100
.address_size 64

	// .globl	_Z7bwbenchPjS_

.visible .entry _Z7bwbenchPjS_(
	.param .u64 .ptr .align 1 _Z7bwbenchPjS__param_0,
	.param .u64 .ptr .align 1 _Z7bwbenchPjS__param_1
)
{
	.reg .b32 	%r<132>;
	.reg .b64 	%rd<197>;

	ld.param.u64 	%rd1, [_Z7bwbenchPjS__param_0];
	ld.param.u64 	%rd2, [_Z7bwbenchPjS__param_1];
	cvta.to.global.u64 	%rd3, %rd2;
	cvta.to.global.u64 	%rd4, %rd1;
	mov.u32 	%r1, %ctaid.x;
	shl.b32 	%r2, %r1, 9;
	mov.u32 	%r3, %tid.x;
	add.s32 	%r4, %r2, %r3;
	mul.wide.u32 	%rd5, %r4, 4;
	add.s64 	%rd6, %rd4, %rd5;
	ld.global.u32 	%r5, [%rd6];
	add.s64 	%rd7, %rd3, %rd5;
	st.global.u32 	[%rd7], %r5;
	add.s32 	%r6, %r4, 114688;
	mul.wide.u32 	%rd8, %r6, 4;
	add.s64 	%rd9, %rd4, %rd8;
	ld.global.u32 	%r7, [%rd9];
	add.s64 	%rd10, %rd3, %rd8;
	st.global.u32 	[%rd10], %r7;
	add.s32 	%r8, %r4, 229376;
	mul.wide.u32 	%rd11, %r8, 4;
	add.s64 	%rd12, %rd4, %rd11;
	ld.global.u32 	%r9, [%rd12];
	add.s64 	%rd13, %rd3, %rd11;
	st.global.u32 	[%rd13], %r9;
	add.s32 	%r10, %r4, 344064;
	mul.wide.u32 	%rd14, %r10, 4;
	add.s64 	%rd15, %rd4, %rd14;
	ld.global.u32 	%r11, [%rd15];
	add.s64 	%rd16, %rd3, %rd14;
	st.global.u32 	[%rd16], %r11;
	add.s32 	%r12, %r4, 458752;
	mul.wide.u32 	%rd17, %r12, 4;
	add.s64 	%rd18, %rd4, %rd17;
	ld.global.u32 	%r13, [%rd18];
	add.s64 	%rd19, %rd3, %rd17;
	st.global.u32 	[%rd19], %r13;
	add.s32 	%r14, %r4, 573440;
	mul.wide.u32 	%rd20, %r14, 4;
	add.s64 	%rd21, %rd4, %rd20;
	ld.global.u32 	%r15, [%rd21];
	add.s64 	%rd22, %rd3, %rd20;
	st.global.u32 	[%rd22], %r15;
	add.s32 	%r16, %r4, 688128;
	mul.wide.u32 	%rd23, %r16, 4;
	add.s64 	%rd24, %rd4, %rd23;
	ld.global.u32 	%r17, [%rd24];
	add.s64 	%rd25, %rd3, %rd23;
	st.global.u32 	[%rd25], %r17;
	add.s32 	%r18, %r4, 802816;
	mul.wide.u32 	%rd26, %r18, 4;
	add.s64 	%rd27, %rd4, %rd26;
	ld.global.u32 	%r19, [%rd27];
	add.s64 	%rd28, %rd3, %rd26;
	st.global.u32 	[%rd28], %r19;
	add.s32 	%r20, %r4, 917504;
	mul.wide.u32 	%rd29, %r20, 4;
	add.s64 	%rd30, %rd4, %rd29;
	ld.global.u32 	%r21, [%rd30];
	add.s64 	%rd31, %rd3, %rd29;
	st.global.u32 	[%rd31], %r21;
	add.s32 	%r22, %r4, 1032192;
	mul.wide.u32 	%rd32, %r22, 4;
	add.s64 	%rd33, %rd4, %rd32;
	ld.global.u32 	%r23, [%rd33];
	add.s64 	%rd34, %rd3, %rd32;
	st.global.u32 	[%rd34], %r23;
	add.s32 	%r24, %r4, 1146880;
	mul.wide.u32 	%rd35, %r24, 4;
	add.s64 	%rd36, %rd4, %rd35;
	ld.global.u32 	%r25, [%rd36];
	add.s64 	%rd37, %rd3, %rd35;
	st.global.u32 	[%rd37], %r25;
	add.s32 	%r26, %r4, 1261568;
	mul.wide.u32 	%rd38, %r26, 4;
	add.s64 	%rd39, %rd4, %rd38;
	ld.global.u32 	%r27, [%rd39];
	add.s64 	%rd40, %rd3, %rd38;
	st.global.u32 	[%rd40], %r27;
	add.s32 	%r28, %r4, 1376256;
	mul.wide.u32 	%rd41, %r28, 4;
	add.s64 	%rd42, %rd4, %rd41;
	ld.global.u32 	%r29, [%rd42];
	add.s64 	%rd43, %rd3, %rd41;
	st.global.u32 	[%rd43], %r29;
	add.s32 	%r30, %r4, 1490944;
	mul.wide.u32 	%rd44, %r30, 4;
	add.s64 	%rd45, %rd4, %rd44;
	ld.global.u32 	%r31, [%rd45];
	add.s64 	%rd46, %rd3, %rd44;
	st.global.u32 	[%rd46], %r31;
	add.s32 	%r32, %r4, 1605632;
	mul.wide.u32 	%rd47, %r32, 4;
	add.s64 	%rd48, %rd4, %rd47;
	ld.global.u32 	%r33, [%rd48];
	add.s64 	%rd49, %rd3, %rd47;
	st.global.u32 	[%rd49], %r33;
	add.s32 	%r34, %r4, 1720320;
	mul.wide.u32 	%rd50, %r34, 4;
	add.s64 	%rd51, %rd4, %rd50;
	ld.global.u32 	%r35, [%rd51];
	add.s64 	%rd52, %rd3, %rd50;
	st.global.u32 	[%rd52], %r35;
	add.s32 	%r36, %r4, 1835008;
	mul.wide.u32 	%rd53, %r36, 4;
	add.s64 	%rd54, %rd4, %rd53;
	ld.global.u32 	%r37, [%rd54];
	add.s64 	%rd55, %rd3, %rd53;
	st.global.u32 	[%rd55], %r37;
	add.s32 	%r38, %r4, 1949696;
	mul.wide.u32 	%rd56, %r38, 4;
	add.s64 	%rd57, %rd4, %rd56;
	ld.global.u32 	%r39, [%rd57];
	add.s64 	%rd58, %rd3, %rd56;
	st.global.u32 	[%rd58], %r39;
	add.s32 	%r40, %r4, 2064384;
	mul.wide.u32 	%rd59, %r40, 4;
	add.s64 	%rd60, %rd4, %rd59;
	ld.global.u32 	%r41, [%rd60];
	add.s64 	%rd61, %rd3, %rd59;
	st.global.u32 	[%rd61], %r41;
	add.s32 	%r42, %r4, 2179072;
	mul.wide.u32 	%rd62, %r42, 4;
	add.s64 	%rd63, %rd4, %rd62;
	ld.global.u32 	%r43, [%rd63];
	add.s64 	%rd64, %rd3, %rd62;
	st.global.u32 	[%rd64], %r43;
	add.s32 	%r44, %r4, 2293760;
	mul.wide.u32 	%rd65, %r44, 4;
	add.s64 	%rd66, %rd4, %rd65;
	ld.global.u32 	%r45, [%rd66];
	add.s64 	%rd67, %rd3, %rd65;
	st.global.u32 	[%rd67], %r45;
	add.s32 	%r46, %r4, 2408448;
	mul.wide.u32 	%rd68, %r46, 4;
	add.s64 	%rd69, %rd4, %rd68;
	ld.global.u32 	%r47, [%rd69];
	add.s64 	%rd70, %rd3, %rd68;
	st.global.u32 	[%rd70], %r47;
	add.s32 	%r48, %r4, 2523136;
	mul.wide.u32 	%rd71, %r48, 4;
	add.s64 	%rd72, %rd4, %rd71;
	ld.global.u32 	%r49, [%rd72];
	add.s64 	%rd73, %rd3, %rd71;
	st.global.u32 	[%rd73], %r49;
	add.s32 	%r50, %r4, 2637824;
	mul.wide.u32 	%rd74, %r50, 4;
	add.s64 	%rd75, %rd4, %rd74;
	ld.global.u32 	%r51, [%rd75];
	add.s64 	%rd76, %rd3, %rd74;
	st.global.u32 	[%rd76], %r51;
	add.s32 	%r52, %r4, 2752512;
	mul.wide.u32 	%rd77, %r52, 4;
	add.s64 	%rd78, %rd4, %rd77;
	ld.global.u32 	%r53, [%rd78];
	add.s64 	%rd79, %rd3, %rd77;
	st.global.u32 	[%rd79], %r53;
	add.s32 	%r54, %r4, 2867200;
	mul.wide.u32 	%rd80, %r54, 4;
	add.s64 	%rd81, %rd4, %rd80;
	ld.global.u32 	%r55, [%rd81];
	add.s64 	%rd82, %rd3, %rd80;
	st.global.u32 	[%rd82], %r55;
	add.s32 	%r56, %r4, 2981888;
	mul.wide.u32 	%rd83, %r56, 4;
	add.s64 	%rd84, %rd4, %rd83;
	ld.global.u32 	%r57, [%rd84];
	add.s64 	%rd85, %rd3, %rd83;
	st.global.u32 	[%rd85], %r57;
	add.s32 	%r58, %r4, 3096576;
	mul.wide.u32 	%rd86, %r58, 4;
	add.s64 	%rd87, %rd4, %rd86;
	ld.global.u32 	%r59, [%rd87];
	add.s64 	%rd88, %rd3, %rd86;
	st.global.u32 	[%rd88], %r59;
	add.s32 	%r60, %r4, 3211264;
	mul.wide.u32 	%rd89, %r60, 4;
	add.s64 	%rd90, %rd4, %rd89;
	ld.global.u32 	%r61, [%rd90];
	add.s64 	%rd91, %rd3, %rd89;
	st.global.u32 	[%rd91], %r61;
	add.s32 	%r62, %r4, 3325952;
	mul.wide.u32 	%rd92, %r62, 4;
	add.s64 	%rd93, %rd4, %rd92;
	ld.global.u32 	%r63, [%rd93];
	add.s64 	%rd94, %rd3, %rd92;
	st.global.u32 	[%rd94], %r63;
	add.s32 	%r64, %r4, 3440640;
	mul.wide.u32 	%rd95, %r64, 4;
	add.s64 	%rd96, %rd4, %rd95;
	ld.global.u32 	%r65, [%rd96];
	add.s64 	%rd97, %rd3, %rd95;
	st.global.u32 	[%rd97], %r65;
	add.s32 	%r66, %r4, 3555328;
	mul.wide.u32 	%rd98, %r66, 4;
	add.s64 	%rd99, %rd4, %rd98;
	ld.global.u32 	%r67, [%rd99];
	add.s64 	%rd100, %rd3, %rd98;
	st.global.u32 	[%rd100], %r67;
	add.s32 	%r68, %r4, 3670016;
	mul.wide.u32 	%rd101, %r68, 4;
	add.s64 	%rd102, %rd4, %rd101;
	ld.global.u32 	%r69, [%rd102];
	add.s64 	%rd103, %rd3, %rd101;
	st.global.u32 	[%rd103], %r69;
	add.s32 	%r70, %r4, 3784704;
	mul.wide.u32 	%rd104, %r70, 4;
	add.s64 	%rd105, %rd4, %rd104;
	ld.global.u32 	%r71, [%rd105];
	add.s64 	%rd106, %rd3, %rd104;
	st.global.u32 	[%rd106], %r71;
	add.s32 	%r72, %r4, 3899392;
	mul.wide.u32 	%rd107, %r72, 4;
	add.s64 	%rd108, %rd4, %rd107;
	ld.global.u32 	%r73, [%rd108];
	add.s64 	%rd109, %rd3, %rd107;
	st.global.u32 	[%rd109], %r73;
	add.s32 	%r74, %r4, 4014080;
	mul.wide.u32 	%rd110, %r74, 4;
	add.s64 	%rd111, %rd4, %rd110;
	ld.global.u32 	%r75, [%rd111];
	add.s64 	%rd112, %rd3, %rd110;
	st.global.u32 	[%rd112], %r75;
	add.s32 	%r76, %r4, 4128768;
	mul.wide.u32 	%rd113, %r76, 4;
	add.s64 	%rd114, %rd4, %rd113;
	ld.global.u32 	%r77, [%rd114];
	add.s64 	%rd115, %rd3, %rd113;
	st.global.u32 	[%rd115], %r77;
	add.s32 	%r78, %r4, 4243456;
	mul.wide.u32 	%rd116, %r78, 4;
	add.s64 	%rd117, %rd4, %rd116;
	ld.global.u32 	%r79, [%rd117];
	add.s64 	%rd118, %rd3, %rd116;
	st.global.u32 	[%rd118], %r79;
	add.s32 	%r80, %r4, 4358144;
	mul.wide.u32 	%rd119, %r80, 4;
	add.s64 	%rd120, %rd4, %rd119;
	ld.global.u32 	%r81, [%rd120];
	add.s64 	%rd121, %rd3, %rd119;
	st.global.u32 	[%rd121], %r81;
	add.s32 	%r82, %r4, 4472832;
	mul.wide.u32 	%rd122, %r82, 4;
	add.s64 	%rd123, %rd4, %rd122;
	ld.global.u32 	%r83, [%rd123];
	add.s64 	%rd124, %rd3, %rd122;
	st.global.u32 	[%rd124], %r83;
	add.s32 	%r84, %r4, 4587520;
	mul.wide.u32 	%rd125, %r84, 4;
	add.s64 	%rd126, %rd4, %rd125;
	ld.global.u32 	%r85, [%rd126];
	add.s64 	%rd127, %rd3, %rd125;
	st.global.u32 	[%rd127], %r85;
	add.s32 	%r86, %r4, 4702208;
	mul.wide.u32 	%rd128, %r86, 4;
	add.s64 	%rd129, %rd4, %rd128;
	ld.global.u32 	%r87, [%rd129];
	add.s64 	%rd130, %rd3, %rd128;
	st.global.u32 	[%rd130], %r87;
	add.s32 	%r88, %r4, 4816896;
	mul.wide.u32 	%rd131, %r88, 4;
	add.s64 	%rd132, %rd4, %rd131;
	ld.global.u32 	%r89, [%rd132];
	add.s64 	%rd133, %rd3, %rd131;
	st.global.u32 	[%rd133], %r89;
	add.s32 	%r90, %r4, 4931584;
	mul.wide.u32 	%rd134, %r90, 4;
	add.s64 	%rd135, %rd4, %rd134;
	ld.global.u32 	%r91, [%rd135];
	add.s64 	%rd136, %rd3, %rd134;
	st.global.u32 	[%rd136], %r91;
	add.s32 	%r92, %r4, 5046272;
	mul.wide.u32 	%rd137, %r92, 4;
	add.s64 	%rd138, %rd4, %rd137;
	ld.global.u32 	%r93, [%rd138];
	add.s64 	%rd139, %rd3, %rd137;
	st.global.u32 	[%rd139], %r93;
	add.s32 	%r94, %r4, 5160960;
	mul.wide.u32 	%rd140, %r94, 4;
	add.s64 	%rd141, %rd4, %rd140;
	ld.global.u32 	%r95, [%rd141];
	add.s64 	%rd142, %rd3, %rd140;
	st.global.u32 	[%rd142], %r95;
	add.s32 	%r96, %r4, 5275648;
	mul.wide.u32 	%rd143, %r96, 4;
	add.s64 	%rd144, %rd4, %rd143;
	ld.global.u32 	%r97, [%rd144];
	add.s64 	%rd145, %rd3, %rd143;
	st.global.u32 	[%rd145], %r97;
	add.s32 	%r98, %r4, 5390336;
	mul.wide.u32 	%rd146, %r98, 4;
	add.s64 	%rd147, %rd4, %rd146;
	ld.global.u32 	%r99, [%rd147];
	add.s64 	%rd148, %rd3, %rd146;
	st.global.u32 	[%rd148], %r99;
	add.s32 	%r100, %r4, 5505024;
	mul.wide.u32 	%rd149, %r100, 4;
	add.s64 	%rd150, %rd4, %rd149;
	ld.global.u32 	%r101, [%rd150];
	add.s64 	%rd151, %rd3, %rd149;
	st.global.u32 	[%rd151], %r101;
	add.s32 	%r102, %r4, 5619712;
	mul.wide.u32 	%rd152, %r102, 4;
	add.s64 	%rd153, %rd4, %rd152;
	ld.global.u32 	%r103, [%rd153];
	add.s64 	%rd154, %rd3, %rd152;
	st.global.u32 	[%rd154], %r103;
	add.s32 	%r104, %r4, 5734400;
	mul.wide.u32 	%rd155, %r104, 4;
	add.s64 	%rd156, %rd4, %rd155;
	ld.global.u32 	%r105, [%rd156];
	add.s64 	%rd157, %rd3, %rd155;
	st.global.u32 	[%rd157], %r105;
	add.s32 	%r106, %r4, 5849088;
	mul.wide.u32 	%rd158, %r106, 4;
	add.s64 	%rd159, %rd4, %rd158;
	ld.global.u32 	%r107, [%rd159];
	add.s64 	%rd160, %rd3, %rd158;
	st.global.u32 	[%rd160], %r107;
	add.s32 	%r108, %r4, 5963776;
	mul.wide.u32 	%rd161, %r108, 4;
	add.s64 	%rd162, %rd4, %rd161;
	ld.global.u32 	%r109, [%rd162];
	add.s64 	%rd163, %rd3, %rd161;
	st.global.u32 	[%rd163], %r109;
	add.s32 	%r110, %r4, 6078464;
	mul.wide.u32 	%rd164, %r110, 4;
	add.s64 	%rd165, %rd4, %rd164;
	ld.global.u32 	%r111, [%rd165];
	add.s64 	%rd166, %rd3, %rd164;
	st.global.u32 	[%rd166], %r111;
	add.s32 	%r112, %r4, 6193152;
	mul.wide.u32 	%rd167, %r112, 4;
	add.s64 	%rd168, %rd4, %rd167;
	ld.global.u32 	%r113, [%rd168];
	add.s64 	%rd169, %rd3, %rd167;
	st.global.u32 	[%rd169], %r113;
	add.s32 	%r114, %r4, 6307840;
	mul.wide.u32 	%rd170, %r114, 4;
	add.s64 	%rd171, %rd4, %rd170;
	ld.global.u32 	%r115, [%rd171];
	add.s64 	%rd172, %rd3, %rd170;
	st.global.u32 	[%rd172], %r115;
	add.s32 	%r116, %r4, 6422528;
	mul.wide.u32 	%rd173, %r116, 4;
	add.s64 	%rd174, %rd4, %rd173;
	ld.global.u32 	%r117, [%rd174];
	add.s64 	%rd175, %rd3, %rd173;
	st.global.u32 	[%rd175], %r117;
	add.s32 	%r118, %r4, 6537216;
	mul.wide.u32 	%rd176, %r118, 4;
	add.s64 	%rd177, %rd4, %rd176;
	ld.global.u32 	%r119, [%rd177];
	add.s64 	%rd178, %rd3, %rd176;
	st.global.u32 	[%rd178], %r119;
	add.s32 	%r120, %r4, 6651904;
	mul.wide.u32 	%rd179, %r120, 4;
	add.s64 	%rd180, %rd4, %rd179;
	ld.global.u32 	%r121, [%rd180];
	add.s64 	%rd181, %rd3, %rd179;
	st.global.u32 	[%rd181], %r121;
	add.s32 	%r122, %r4, 6766592;
	mul.wide.u32 	%rd182, %r122, 4;
	add.s64 	%rd183, %rd4, %rd182;
	ld.global.u32 	%r123, [%rd183];
	add.s64 	%rd184, %rd3, %rd182;
	st.global.u32 	[%rd184], %r123;
	add.s32 	%r124, %r4, 6881280;
	mul.wide.u32 	%rd185, %r124, 4;
	add.s64 	%rd186, %rd4, %rd185;
	ld.global.u32 	%r125, [%rd186];
	add.s64 	%rd187, %rd3, %rd185;
	st.global.u32 	[%rd187], %r125;
	add.s32 	%r126, %r4, 6995968;
	mul.wide.u32 	%rd188, %r126, 4;
	add.s64 	%rd189, %rd4, %rd188;
	ld.global.u32 	%r127, [%rd189];
	add.s64 	%rd190, %rd3, %rd188;
	st.global.u32 	[%rd190], %r127;
	add.s32 	%r128, %r4, 7110656;
	mul.wide.u32 	%rd191, %r128, 4;
	add.s64 	%rd192, %rd4, %rd191;
	ld.global.u32 	%r129, [%rd192];
	add.s64 	%rd193, %rd3, %rd191;
	st.global.u32 	[%rd193], %r129;
	add.s32 	%r130, %r4, 7225344;
	mul.wide.u32 	%rd194, %r130, 4;
	add.s64 	%rd195, %rd4, %rd194;
	ld.global.u32 	%r131, [%rd195];
	add.s64 	%rd196, %rd3, %rd194;
	st.global.u32 	[%rd196], %r131;
	ret;

}


// ===== COMPILED SASS (sm_100) =====

	.target	sm_100

	.elftype	@"ET_EXEC"


//--------------------- .note.nv.tkinfo           --------------------------
	.section	.note.nv.tkinfo,"",@"SHT_NOTE"
	.sectionflags	@"SHF_NOTE_NV_TKINFO"
	.tkinfo
        /*0018*/ 	.word	0x00000002
        /*0030*/ 	.string	""
        /*0030*/ 	.string	"ptxas"
        /*0030*/ 	.string	"Cuda compilation tools, release 13.0, V13.0.88"
        /*0030*/ 	.string	"Build cuda_13.0.r13.0/compiler.36424714_0"
        /*0030*/ 	.string	"-arch sm_100 -m 64 "



//--------------------- .note.nv.cuinfo           --------------------------
	.section	.note.nv.cuinfo,"",@"SHT_NOTE"
	.sectionflags	@"SHF_NOTE_NV_CUINFO"
        /*0018*/ 	.short	0x0002
        /*001a*/ 	.short	0x0064
        /*001c*/ 	.short	0x0082
	.zero		2


//--------------------- .nv.info                  --------------------------
	.section	.nv.info,"",@"SHT_CUDA_INFO"
	.align	4


	//----- nvinfo : EIATTR_REGCOUNT
	.align		4
        /*0000*/ 	.byte	0x04, 0x2f
        /*0002*/ 	.short	(.L_1 - .L_0)
	.align		4
.L_0:
        /*0004*/ 	.word	index@(_Z7bwbenchPjS_)
        /*0008*/ 	.word	0x00000020


	//----- nvinfo : EIATTR_FRAME_SIZE
	.align		4
.L_1:
        /*000c*/ 	.byte	0x04, 0x11
        /*000e*/ 	.short	(.L_3 - .L_2)
	.align		4
.L_2:
        /*0010*/ 	.word	index@(_Z7bwbenchPjS_)
        /*0014*/ 	.word	0x00000000


	//----- nvinfo : EIATTR_MIN_STACK_SIZE
	.align		4
.L_3:
        /*0018*/ 	.byte	0x04, 0x12
        /*001a*/ 	.short	(.L_5 - .L_4)
	.align		4
.L_4:
        /*001c*/ 	.word	index@(_Z7bwbenchPjS_)
        /*0020*/ 	.word	0x00000000
.L_5:


//--------------------- .nv.compat                --------------------------
	.section	.nv.compat,"",@"SHT_CUDA_COMPAT_INFO"
	.align	4
        /*0000*/ 	.byte	0x02, 0x09, 0x00, 0x00, 0x02, 0x02, 0x01, 0x00, 0x02, 0x05, 0x05, 0x00, 0x03, 0x07, 0x01, 0x01
        /*0010*/ 	.byte	0x02, 0x03, 0x00, 0x00, 0x02, 0x06, 0x01, 0x00, 0x04, 0x0b, 0x08, 0x00, 0x09, 0x00, 0x00, 0x00
        /*0020*/ 	.byte	0x00, 0x00, 0x00, 0x00


//--------------------- .nv.info._Z7bwbenchPjS_   --------------------------
	.section	.nv.info._Z7bwbenchPjS_,"",@"SHT_CUDA_INFO"
	.sectionflags	@""
	.align	4


	//----- nvinfo : EIATTR_CUDA_API_VERSION
	.align		4
        /*0000*/ 	.byte	0x04, 0x37
        /*0002*/ 	.short	(.L_7 - .L_6)
.L_6:
        /*0004*/ 	.word	0x00000082


	//----- nvinfo : EIATTR_KPARAM_INFO
	.align		4
.L_7:
        /*0008*/ 	.byte	0x04, 0x17
        /*000a*/ 	.short	(.L_9 - .L_8)
.L_8:
        /*000c*/ 	.word	0x00000000
        /*0010*/ 	.short	0x0001
        /*0012*/ 	.short	0x0008
        /*0014*/ 	.byte	0x00, 0xf5, 0x21, 0x00


	//----- nvinfo : EIATTR_KPARAM_INFO
	.align		4
.L_9:
        /*0018*/ 	.byte	0x04, 0x17
        /*001a*/ 	.short	(.L_11 - .L_10)
.L_10:
        /*001c*/ 	.word	0x00000000
        /*0020*/ 	.short	0x0000
        /*0022*/ 	.short	0x0000
        /*0024*/ 	.byte	0x00, 0xf5, 0x21, 0x00


	//----- nvinfo : EIATTR_SPARSE_MMA_MASK
	.align		4
.L_11:
        /*0028*/ 	.byte	0x03, 0x50
        /*002a*/ 	.short	0x0000


	//----- nvinfo : EIATTR_MAXREG_COUNT
	.align		4
        /*002c*/ 	.byte	0x03, 0x1b
        /*002e*/ 	.short	0x00ff


	//----- nvinfo : EIATTR_MERCURY_ISA_VERSION
	.align		4
        /*0030*/ 	.byte	0x03, 0x5f
        /*0032*/ 	.short	0x0101


	//----- nvinfo : EIATTR_VRC_CTA_INIT_COUNT
	.align		4
        /*0034*/ 	.byte	0x02, 0x4a
	.zero		1
	.zero		1


	//----- nvinfo : EIATTR_EXIT_INSTR_OFFSETS
	.align		4
        /*0038*/ 	.byte	0x04, 0x1c
        /*003a*/ 	.short	(.L_13 - .L_12)


	//   ....[0]....
.L_12:
        /*003c*/ 	.word	0x00001460


	//----- nvinfo : EIATTR_CBANK_PARAM_SIZE
	.align		4
.L_13:
        /*0040*/ 	.byte	0x03, 0x19
        /*0042*/ 	.short	0x0010


	//----- nvinfo : EIATTR_PARAM_CBANK
	.align		4
        /*0044*/ 	.byte	0x04, 0x0a
        /*0046*/ 	.short	(.L_15 - .L_14)
	.align		4
.L_14:
        /*0048*/ 	.word	index@(.nv.constant0._Z7bwbenchPjS_)
        /*004c*/ 	.short	0x0380
        /*004e*/ 	.short	0x0010


	//----- nvinfo : EIATTR_SW_WAR
	.align		4
.L_15:
        /*0050*/ 	.byte	0x04, 0x36
        /*0052*/ 	.short	(.L_17 - .L_16)
.L_16:
        /*0054*/ 	.word	0x00000008
.L_17:


//--------------------- .nv.callgraph             --------------------------
	.section	.nv.callgraph,"",@"SHT_CUDA_CALLGRAPH"
	.align	4
	.sectionentsize	8
	.align		4
        /*0000*/ 	.word	0x00000000
	.align		4
        /*0004*/ 	.word	0xffffffff
	.align		4
        /*0008*/ 	.word	0x00000000
	.align		4
        /*000c*/ 	.word	0xfffffffe
	.align		4
        /*0010*/ 	.word	0x00000000
	.align		4
        /*0014*/ 	.word	0xfffffffd
	.align		4
        /*0018*/ 	.word	0x00000000
	.align		4
        /*001c*/ 	.word	0xfffffffc


//--------------------- .text._Z7bwbenchPjS_      --------------------------
	.section	.text._Z7bwbenchPjS_,"ax",@progbits
	.align	128
        .global         _Z7bwbenchPjS_
        .type           _Z7bwbenchPjS_,@function
        .size           _Z7bwbenchPjS_,(.L_x_1 - _Z7bwbenchPjS_)
        .other          _Z7bwbenchPjS_,@"STO_CUDA_ENTRY STV_DEFAULT"
_Z7bwbenchPjS_:
.text._Z7bwbenchPjS_:
[----:B------:R-:W-:Y:S01]  /*0000*/  LDC R1, c[0x0][0x37c] ;  /* 0x0000df00ff017b82 */ /* 0x000fe20000000800 */
[----:B------:R-:W0:Y:S07]  /*0010*/  S2R R7, SR_CTAID.X ;  /* 0x0000000000077919 */ /* 0x000e2e0000002500 */
[----:B------:R-:W1:Y:S01]  /*0020*/  LDC.64 R2, c[0x0][0x380] ;  /* 0x0000e000ff027b82 */ /* 0x000e620000000a00 */
[----:B------:R-:W2:Y:S01]  /*0030*/  LDCU.64 UR4, c[0x0][0x358] ;  /* 0x00006b00ff0477ac */ /* 0x000ea20008000a00 */
[----:B------:R-:W0:Y:S06]  /*0040*/  S2R R0, SR_TID.X ;  /* 0x0000000000007919 */ /* 0x000e2c0000002100 */
[----:B------:R-:W3:Y:S01]  /*0050*/  LDC.64 R4, c[0x0][0x388] ;  /* 0x0000e200ff047b82 */ /* 0x000ee20000000a00 */
[----:B0-----:R-:W-:-:S05]  /*0060*/  LEA R7, R7, R0, 0x9 ;  /* 0x0000000007077211 */ /* 0x001fca00078e48ff */
[----:B-1----:R-:W-:-:S05]  /*0070*/  IMAD.WIDE.U32 R8, R7, 0x4, R2 ;  /* 0x0000000407087825 */ /* 0x002fca00078e0002 */
[----:B--2---:R-:W2:Y:S01]  /*0080*/  LDG.E R21, desc[UR4][R8.64] ;  /* 0x0000000408157981 */ /* 0x004ea2000c1e1900 */
[C---:B------:R-:W-:Y:S01]  /*0090*/  IADD3 R15, PT, PT, R7.reuse, 0x1c000, RZ ;  /* 0x0001c000070f7810 */ /* 0x040fe20007ffe0ff */
[----:B---3--:R-:W-:-:S04]  /*00a0*/  IMAD.WIDE.U32 R10, R7, 0x4, R4 ;  /* 0x00000004070a7825 */ /* 0x008fc800078e0004 */
[----:B------:R-:W-:Y:S01]  /*00b0*/  IMAD.WIDE.U32 R12, R15, 0x4, R2 ;  /* 0x000000040f0c7825 */ /* 0x000fe200078e0002 */
[----:B------:R-:W-:Y:S01]  /*00c0*/  IADD3 R19, PT, PT, R7, 0x38000, RZ ;  /* 0x0003800007137810 */ /* 0x000fe20007ffe0ff */
[----:B--2---:R0:W-:Y:S04]  /*00d0*/  STG.E desc[UR4][R10.64], R21 ;  /* 0x000000150a007986 */ /* 0x0041e8000c101904 */
[----:B------:R-:W2:Y:S01]  /*00e0*/  LDG.E R23, desc[UR4][R12.64] ;  /* 0x000000040c177981 */ /* 0x000ea2000c1e1900 */
[----:B------:R-:W-:-:S04]  /*00f0*/  IMAD.WIDE.U32 R14, R15, 0x4, R4 ;  /* 0x000000040f0e7825 */ /* 0x000fc800078e0004 */
        /* <DEDUP_REMOVED lines=8> */
[----:B0-----:R-:W3:Y:S01]  /*0180*/  LDG.E R21, desc[UR4][R18.64] ;  /* 0x0000000412157981 */ /* 0x001ee2000c1e1900 */
[----:B------:R-:W-:-:S04]  /*0190*/  IMAD.WIDE.U32 R10, R27, 0x4, R4 ;  /* 0x000000041b0a7825 */ /* 0x000fc800078e0004 */
[----:B------:R-:W-:Y:S01]  /*01a0*/  IMAD.WIDE.U32 R12, R29, 0x4, R2 ;  /* 0x000000041d0c7825 */ /* 0x000fe200078e0002 */
[----:B------:R-:W-:Y:S01]  /*01b0*/  IADD3 R27, PT, PT, R7, 0x8c000, RZ ;  /* 0x0008c000071b7810 */ /* 0x000fe20007ffe0ff */
[----:B---3--:R0:W-:Y:S04]  /*01c0*/  STG.E desc[UR4][R10.64], R21 ;  /* 0x000000150a007986 */ /* 0x0081e8000c101904 */
[----:B-1----:R-:W3:Y:S01]  /*01d0*/  LDG.E R23, desc[UR4][R12.64] ;  /* 0x000000040c177981 */ /* 0x002ee2000c1e1900 */
[----:B------:R-:W-:-:S04]  /*01e0*/  IMAD.WIDE.U32 R14, R29, 0x4, R4 ;  /* 0x000000041d0e7825 */ /* 0x000fc800078e0004 */
[----:B------:R-:W-:Y:S01]  /*01f0*/  IMAD.WIDE.U32 R16, R27, 0x4, R2 ;  /* 0x000000041b107825 */ /* 0x000fe200078e0002 */
[----:B------:R-:W-:Y:S01]  /*0200*/  IADD3 R29, PT, PT, R7, 0xa8000, RZ ;  /* 0x000a8000071d7810 */ /* 0x000fe20007ffe0ff */
[----:B---3--:R1:W-:Y:S04]  /*0210*/  STG.E desc[UR4][R14.64], R23 ;  /* 0x000000170e007986 */ /* 0x0083e8000c101904 */
[----:B--2---:R-:W2:Y:S01]  /*0220*/  LDG.E R25, desc[UR4][R16.64] ;  /* 0x0000000410197981 */ /* 0x004ea2000c1e1900 */
        /* <DEDUP_REMOVED lines=272> */
[----:B0-----:R-:W-:Y:S01]  /*1330*/  IADD3 R21, PT, PT, R7, 0x6ac000, RZ ;  /* 0x006ac00007157810 */ /* 0x001fe20007ffe0ff */
[----:B--2---:R0:W-:Y:S04]  /*1340*/  STG.E desc[UR4][R8.64], R25 ;  /* 0x0000001908007986 */ /* 0x0041e8000c101904 */
[----:B------:R-:W2:Y:S01]  /*1350*/  LDG.E R19, desc[UR4][R18.64] ;  /* 0x0000000412137981 */ /* 0x000ea2000c1e1900 */
[----:B------:R-:W-:-:S04]  /*1360*/  IMAD.WIDE.U32 R10, R29, 0x4, R4 ;  /* 0x000000041d0a7825 */ /* 0x000fc800078e0004 */
[----:B------:R-:W-:Y:S01]  /*1370*/  IMAD.WIDE.U32 R12, R21, 0x4, R2 ;  /* 0x00000004150c7825 */ /* 0x000fe200078e0002 */
[----:B-1----:R-:W-:Y:S01]  /*1380*/  IADD3 R23, PT, PT, R7, 0x6c8000, RZ ;  /* 0x006c800007177810 */ /* 0x002fe20007ffe0ff */
[----:B--2---:R-:W-:Y:S04]  /*1390*/  STG.E desc[UR4][R10.64], R19 ;  /* 0x000000130a007986 */ /* 0x004fe8000c101904 */
[----:B------:R-:W2:Y:S01]  /*13a0*/  LDG.E R13, desc[UR4][R12.64] ;  /* 0x000000040c0d7981 */ /* 0x000ea2000c1e1900 */
[----:B------:R-:W-:-:S04]  /*13b0*/  IMAD.WIDE.U32 R14, R21, 0x4, R4 ;  /* 0x00000004150e7825 */ /* 0x000fc800078e0004 */
[----:B------:R-:W-:Y:S01]  /*13c0*/  IMAD.WIDE.U32 R16, R23, 0x4, R2 ;  /* 0x0000000417107825 */ /* 0x000fe200078e0002 */
[----:B0-----:R-:W-:Y:S01]  /*13d0*/  IADD3 R9, PT, PT, R7, 0x6e4000, RZ ;  /* 0x006e400007097810 */ /* 0x001fe20007ffe0ff */
[----:B--2---:R-:W-:Y:S04]  /*13e0*/  STG.E desc[UR4][R14.64], R13 ;  /* 0x0000000d0e007986 */ /* 0x004fe8000c101904 */
[----:B------:R-:W2:Y:S01]  /*13f0*/  LDG.E R17, desc[UR4][R16.64] ;  /* 0x0000000410117981 */ /* 0x000ea2000c1e1900 */
[----:B------:R-:W-:-:S04]  /*1400*/  IMAD.WIDE.U32 R6, R23, 0x4, R4 ;  /* 0x0000000417067825 */ /* 0x000fc800078e0004 */
[C---:B------:R-:W-:Y:S01]  /*1410*/  IMAD.WIDE.U32 R2, R9.reuse, 0x4, R2 ;  /* 0x0000000409027825 */ /* 0x040fe200078e0002 */
[----:B--2---:R-:W-:Y:S05]  /*1420*/  STG.E desc[UR4][R6.64], R17 ;  /* 0x0000001106007986 */ /* 0x004fea000c101904 */
[----:B------:R-:W2:Y:S01]  /*1430*/  LDG.E R3, desc[UR4][R2.64] ;  /* 0x0000000402037981 */ /* 0x000ea2000c1e1900 */
[----:B------:R-:W-:-:S05]  /*1440*/  IMAD.WIDE.U32 R4, R9, 0x4, R4 ;  /* 0x0000000409047825 */ /* 0x000fca00078e0004 */
[----:B--2---:R-:W-:Y:S01]  /*1450*/  STG.E desc[UR4][R4.64], R3 ;  /* 0x0000000304007986 */ /* 0x004fe2000c101904 */
[----:B------:R-:W-:Y:S05]  /*1460*/  EXIT ;  /* 0x000000000000794d */ /* 0x000fea0003800000 */
.L_x_0:
[----:B------:R-:W-:-:S00]  /*1470*/  BRA `(.L_x_0) ;  /* 0xfffffffc00fc7947 */ /* 0x000fc0000383ffff */
[----:B------:R-:W-:-:S00]  /*1480*/  NOP ;  /* 0x0000000000007918 */ /* 0x000fc00000000000 */
[----:B------:R-:W-:-:S00]  /*1490*/  NOP ;  /* 0x0000000000007918 */ /* 0x000fc00000000000 */
[----:B------:R-:W-:-:S00]  /*14a0*/  NOP ;  /* 0x0000000000007918 */ /* 0x000fc00000000000 */
[----:B------:R-:W-:-:S00]  /*14b0*/  NOP ;  /* 0x0000000000007918 */ /* 0x000fc00000000000 */
[----:B------:R-:W-:-:S00]  /*14c0*/  NOP ;  /* 0x0000000000007918 */ /* 0x000fc00000000000 */
[----:B------:R-:W-:-:S00]  /*14d0*/  NOP ;  /* 0x0000000000007918 */ /* 0x000fc00000000000 */
[----:B------:R-:W-:-:S00]  /*14e0*/  NOP ;  /* 0x0000000000007918 */ /* 0x000fc00000000000 */
[----:B------:R-:W-:-:S00]  /*14f0*/  NOP ;  /* 0x0000000000007918 */ /* 0x000fc00000000000 */
.L_x_1:


//--------------------- .nv.shared.reserved.0     --------------------------
	.section	.nv.shared.reserved.0,"aw",@nobits
	.weak		__nv_reservedSMEM_offset_0_alias
	.size		__nv_reservedSMEM_offset_0_alias, 0, 64
	.other		__nv_reservedSMEM_offset_0_alias,@"STO_CUDA_RESERVED_SHARED STV_DEFAULT"
__nv_reservedSMEM_offset_0_alias:
	.zero		0
	.zero		64


//--------------------- .nv.constant0._Z7bwbenchPjS_ --------------------------
	.section	.nv.constant0._Z7bwbenchPjS_,"a",@progbits
	.sectionflags	@""
	.align	4
.nv.constant0._Z7bwbenchPjS_:
	.zero		912


//--------------------- SYMBOLS --------------------------

	.type		.nv.reservedSmem.offset0,@object
	.size		.nv.reservedSmem.offset0,0x4
